	.headerflags	@"EF_CUDA_TEXMODE_UNIFIED EF_CUDA_64BIT_ADDRESS EF_CUDA_ACCELERATORS EF_CUDA_SM90 EF_CUDA_VIRTUAL_SM(EF_CUDA_SM90)"
	.elftype	@"ET_EXEC"


//--------------------- .nv.info                  --------------------------
	.section	.nv.info,"",@"SHT_CUDA_INFO"
	.align	4


	//----- nvinfo : EIATTR_REGCOUNT
	.align		4
        /*0000*/ 	.byte	0x04, 0x2f
        /*0002*/ 	.short	(.L_1 - .L_0)
	.align		4
.L_0:
        /*0004*/ 	.word	index@(triton_poi_fused_add_clamp_28)
        /*0008*/ 	.word	0x00000008


	//----- nvinfo : EIATTR_MIN_STACK_SIZE
	.align		4
.L_1:
        /*000c*/ 	.byte	0x04, 0x12
        /*000e*/ 	.short	(.L_3 - .L_2)
	.align		4
.L_2:
        /*0010*/ 	.word	index@(triton_poi_fused_add_clamp_28)
        /*0014*/ 	.word	0x00000000


	//----- nvinfo : EIATTR_FRAME_SIZE
	.align		4
.L_3:
        /*0018*/ 	.byte	0x04, 0x11
        /*001a*/ 	.short	(.L_5 - .L_4)
	.align		4
.L_4:
        /*001c*/ 	.word	index@(triton_poi_fused_add_clamp_28)
        /*0020*/ 	.word	0x00000000


	//----- nvinfo : EIATTR_MIN_STACK_SIZE
	.align		4
.L_5:
        /*0024*/ 	.byte	0x04, 0x12
        /*0026*/ 	.short	(.L_7 - .L_6)
	.align		4
.L_6:
        /*0028*/ 	.word	index@(triton_poi_fused_add_clamp_28)
        /*002c*/ 	.word	0x00000000
.L_7:


//--------------------- .nv.info.triton_poi_fused_add_clamp_28 --------------------------
	.section	.nv.info.triton_poi_fused_add_clamp_28,"",@"SHT_CUDA_INFO"
	.sectionflags	@""
	.align	4


	//----- nvinfo : EIATTR_CUDA_API_VERSION
	.align		4
        /*0000*/ 	.byte	0x04, 0x37
        /*0002*/ 	.short	(.L_9 - .L_8)
.L_8:
        /*0004*/ 	.word	0x0000007c


	//----- nvinfo : EIATTR_KPARAM_INFO
	.align		4
.L_9:
        /*0008*/ 	.byte	0x04, 0x17
        /*000a*/ 	.short	(.L_11 - .L_10)
.L_10:
        /*000c*/ 	.word	0x00000000
        /*0010*/ 	.short	0x0001
        /*0012*/ 	.short	0x0008
        /*0014*/ 	.byte	0x00, 0xf0, 0x11, 0x00


	//----- nvinfo : EIATTR_KPARAM_INFO
	.align		4
.L_11:
        /*0018*/ 	.byte	0x04, 0x17
        /*001a*/ 	.short	(.L_13 - .L_12)
.L_12:
        /*001c*/ 	.word	0x00000000
        /*0020*/ 	.short	0x0000
        /*0022*/ 	.short	0x0000
        /*0024*/ 	.byte	0x00, 0xf4, 0x21, 0x00


	//----- nvinfo : EIATTR_SPARSE_MMA_MASK
	.align		4
.L_13:
        /*0028*/ 	.byte	0x03, 0x50
        /*002a*/ 	.short	0x0000


	//----- nvinfo : EIATTR_MAXREG_COUNT
	.align		4
        /*002c*/ 	.byte	0x03, 0x1b
        /*002e*/ 	.short	0x00ff


	//----- nvinfo : EIATTR_EXIT_INSTR_OFFSETS
	.align		4
        /*0030*/ 	.byte	0x04, 0x1c
        /*0032*/ 	.short	(.L_15 - .L_14)


	//   ....[0]....
.L_14:
        /*0034*/ 	.word	0x000000f0


	//   ....[1]....
        /*0038*/ 	.word	0x00000120


	//----- nvinfo : EIATTR_REQNTID
	.align		4
.L_15:
        /*003c*/ 	.byte	0x04, 0x10
        /*003e*/ 	.short	(.L_17 - .L_16)
.L_16:
        /*0040*/ 	.word	0x00000020
        /*0044*/ 	.word	0x00000001
        /*0048*/ 	.word	0x00000001


	//----- nvinfo : EIATTR_CBANK_PARAM_SIZE
	.align		4
.L_17:
        /*004c*/ 	.byte	0x03, 0x19
        /*004e*/ 	.short	0x000c


	//----- nvinfo : EIATTR_PARAM_CBANK
	.align		4
        /*0050*/ 	.byte	0x04, 0x0a
        /*0052*/ 	.short	(.L_19 - .L_18)
	.align		4
.L_18:
        /*0054*/ 	.word	index@(.nv.constant0.triton_poi_fused_add_clamp_28)
        /*0058*/ 	.short	0x0210
        /*005a*/ 	.short	0x000c


	//----- nvinfo : EIATTR_SW_WAR
	.align		4
.L_19:
        /*005c*/ 	.byte	0x04, 0x36
        /*005e*/ 	.short	(.L_21 - .L_20)
.L_20:
        /*0060*/ 	.word	0x00000008
.L_21:


//--------------------- .nv.callgraph             --------------------------
	.section	.nv.callgraph,"",@"SHT_CUDA_CALLGRAPH"
	.align	4
	.sectionentsize	8
	.align		4
        /*0000*/ 	.word	0x00000000
	.align		4
        /*0004*/ 	.word	0xffffffff
	.align		4
        /*0008*/ 	.word	0x00000000
	.align		4
        /*000c*/ 	.word	0xfffffffe
	.align		4
        /*0010*/ 	.word	0x00000000
	.align		4
        /*0014*/ 	.word	0xfffffffd
	.align		4
        /*0018*/ 	.word	0x00000000
	.align		4
        /*001c*/ 	.word	0xfffffffc


//--------------------- .text.triton_poi_fused_add_clamp_28 --------------------------
	.section	.text.triton_poi_fused_add_clamp_28,"ax",@progbits
	.align	128
        .global         triton_poi_fused_add_clamp_28
        .type           triton_poi_fused_add_clamp_28,@function
        .size           triton_poi_fused_add_clamp_28,(.L_x_1 - triton_poi_fused_add_clamp_28)
        .other          triton_poi_fused_add_clamp_28,@"STO_CUDA_ENTRY STV_DEFAULT"
triton_poi_fused_add_clamp_28:
.text.triton_poi_fused_add_clamp_28:
[----:B------:R-:W0:Y:S02]  /*0000*/  LDC R1, c[0x0][0x28] ;  /* 0x00000a00ff017b82 */ /* 0x000e240000000800 */
[----:B------:R-:W1:Y:S01]  /*0010*/  S2R R0, SR_TID.X ;  /* 0x0000000000007919 */ /* 0x000e620000002100 */
[----:B------:R-:W2:Y:S01]  /*0020*/  LDC.64 R4, c[0x0][0x210] ;  /* 0x00008400ff047b82 */ /* 0x000ea20000000a00 */
[----:B------:R-:W3:Y:S01]  /*0030*/  S2R R3, SR_CTAID.X ;  /* 0x0000000000037919 */ /* 0x000ee20000002500 */
[----:B-1----:R-:W-:-:S05]  /*0040*/  LOP3.LUT R0, R0, 0x1f, RZ, 0xc0, !PT ;  /* 0x0000001f00007812 */ /* 0x002fca00078ec0ff */
[----:B---3--:R-:W-:-:S04]  /*0050*/  IMAD R3, R3, 0x20, R0 ;  /* 0x0000002003037824 */ /* 0x008fc800078e0200 */
[C---:B--2---:R-:W-:Y:S01]  /*0060*/  IMAD.WIDE R4, R3.reuse, 0x8, R4 ;  /* 0x0000000803047825 */ /* 0x044fe200078e0204 */
[----:B------:R-:W-:Y:S02]  /*0070*/  I2FP.F32.S32 R0, R3 ;  /* 0x0000000300007245 */ /* 0x000fe40000201400 */
[----:B------:R-:W-:-:S03]  /*0080*/  ISETP.GE.AND P0, PT, R3, 0x20, PT ;  /* 0x000000200300780c */ /* 0x000fc60003f06270 */
[----:B------:R-:W-:-:S05]  /*0090*/  FMUL R0, R0, 0.48387095332145690918 ;  /* 0x3ef7bdef00007820 */ /* 0x000fca0000400000 */
[----:B------:R-:W-:-:S06]  /*00a0*/  FMNMX R0, RZ, R0, !PT ;  /* 0x00000000ff007209 */ /* 0x000fcc0007800000 */
[----:B------:R-:W1:Y:S02]  /*00b0*/  F2I.TRUNC.NTZ R0, R0 ;  /* 0x0000000000007305 */ /* 0x000e64000020f100 */
[----:B-1----:R-:W-:-:S05]  /*00c0*/  VIMNMX R2, R0, 0xe, PT ;  /* 0x0000000e00027848 */ /* 0x002fca0003fe0100 */
[----:B------:R-:W-:-:S05]  /*00d0*/  VIADD R2, R2, 0x1 ;  /* 0x0000000102027836 */ /* 0x000fca0000000000 */
[----:B------:R-:W-:Y:S01]  /*00e0*/  SHF.R.S32.HI R3, RZ, 0x1f, R2 ;  /* 0x0000001fff037819 */ /* 0x000fe20000011402 */
[----:B------:R-:W-:Y:S06]  /*00f0*/  @P0 EXIT ;  /* 0x000000000000094d */ /* 0x000fec0003800000 */
[----:B------:R-:W-:Y:S02]  /*0100*/  ULDC.64 UR4, c[0x0][0x208] ;  /* 0x0000820000047ab9 */ /* 0x000fe40000000a00 */
[----:B------:R-:W-:Y:S01]  /*0110*/  STG.E.64 desc[UR4][R4.64], R2 ;  /* 0x0000000204007986 */ /* 0x000fe2000c101b04 */
[----:B------:R-:W-:Y:S05]  /*0120*/  EXIT ;  /* 0x000000000000794d */ /* 0x000fea0003800000 */
.L_x_0:
[----:B------:R-:W-:-:S00]  /*0130*/  BRA `(.L_x_0) ;  /* 0xfffffffc00fc7947 */ /* 0x000fc0000383ffff */
[----:B------:R-:W-:-:S00]  /*0140*/  NOP ;  /* 0x0000000000007918 */ /* 0x000fc00000000000 */
        /* <DEDUP_REMOVED lines=11> */
.L_x_1:


//--------------------- .nv.constant0.triton_poi_fused_add_clamp_28 --------------------------
	.section	.nv.constant0.triton_poi_fused_add_clamp_28,"a",@progbits
	.sectionflags	@""
	.align	4
.nv.constant0.triton_poi_fused_add_clamp_28:
	.zero		540
